	.headerflags	@"EF_CUDA_TEXMODE_UNIFIED EF_CUDA_64BIT_ADDRESS EF_CUDA_ACCELERATORS EF_CUDA_SM90 EF_CUDA_VIRTUAL_SM(EF_CUDA_SM90)"
	.elftype	@"ET_EXEC"


//--------------------- .nv.info                  --------------------------
	.section	.nv.info,"",@"SHT_CUDA_INFO"
	.align	4


	//----- nvinfo : EIATTR_REGCOUNT
	.align		4
        /*0000*/ 	.byte	0x04, 0x2f
        /*0002*/ 	.short	(.L_1 - .L_0)
	.align		4
.L_0:
        /*0004*/ 	.word	index@(triton_poi_fused_avg_pool2d_7)
        /*0008*/ 	.word	0x00000020


	//----- nvinfo : EIATTR_MIN_STACK_SIZE
	.align		4
.L_1:
        /*000c*/ 	.byte	0x04, 0x12
        /*000e*/ 	.short	(.L_3 - .L_2)
	.align		4
.L_2:
        /*0010*/ 	.word	index@(triton_poi_fused_avg_pool2d_7)
        /*0014*/ 	.word	0x00000000


	//----- nvinfo : EIATTR_FRAME_SIZE
	.align		4
.L_3:
        /*0018*/ 	.byte	0x04, 0x11
        /*001a*/ 	.short	(.L_5 - .L_4)
	.align		4
.L_4:
        /*001c*/ 	.word	index@(triton_poi_fused_avg_pool2d_7)
        /*0020*/ 	.word	0x00000000


	//----- nvinfo : EIATTR_MIN_STACK_SIZE
	.align		4
.L_5:
        /*0024*/ 	.byte	0x04, 0x12
        /*0026*/ 	.short	(.L_7 - .L_6)
	.align		4
.L_6:
        /*0028*/ 	.word	index@(triton_poi_fused_avg_pool2d_7)
        /*002c*/ 	.word	0x00000000
.L_7:


//--------------------- .nv.info.triton_poi_fused_avg_pool2d_7 --------------------------
	.section	.nv.info.triton_poi_fused_avg_pool2d_7,"",@"SHT_CUDA_INFO"
	.sectionflags	@""
	.align	4


	//----- nvinfo : EIATTR_CUDA_API_VERSION
	.align		4
        /*0000*/ 	.byte	0x04, 0x37
        /*0002*/ 	.short	(.L_9 - .L_8)
.L_8:
        /*0004*/ 	.word	0x0000007c


	//----- nvinfo : EIATTR_KPARAM_INFO
	.align		4
.L_9:
        /*0008*/ 	.byte	0x04, 0x17
        /*000a*/ 	.short	(.L_11 - .L_10)
.L_10:
        /*000c*/ 	.word	0x00000000
        /*0010*/ 	.short	0x0002
        /*0012*/ 	.short	0x0010
        /*0014*/ 	.byte	0x00, 0xf0, 0x11, 0x00


	//----- nvinfo : EIATTR_KPARAM_INFO
	.align		4
.L_11:
        /*0018*/ 	.byte	0x04, 0x17
        /*001a*/ 	.short	(.L_13 - .L_12)
.L_12:
        /*001c*/ 	.word	0x00000000
        /*0020*/ 	.short	0x0001
        /*0022*/ 	.short	0x0008
        /*0024*/ 	.byte	0x00, 0xf4, 0x21, 0x00


	//----- nvinfo : EIATTR_KPARAM_INFO
	.align		4
.L_13:
        /*0028*/ 	.byte	0x04, 0x17
        /*002a*/ 	.short	(.L_15 - .L_14)
.L_14:
        /*002c*/ 	.word	0x00000000
        /*0030*/ 	.short	0x0000
        /*0032*/ 	.short	0x0000
        /*0034*/ 	.byte	0x00, 0xf4, 0x21, 0x00


	//----- nvinfo : EIATTR_SPARSE_MMA_MASK
	.align		4
.L_15:
        /*0038*/ 	.byte	0x03, 0x50
        /*003a*/ 	.short	0x0000


	//----- nvinfo : EIATTR_MAXREG_COUNT
	.align		4
        /*003c*/ 	.byte	0x03, 0x1b
        /*003e*/ 	.short	0x00ff


	//----- nvinfo : EIATTR_EXIT_INSTR_OFFSETS
	.align		4
        /*0040*/ 	.byte	0x04, 0x1c
        /*0042*/ 	.short	(.L_17 - .L_16)


	//   ....[0]....
.L_16:
        /*0044*/ 	.word	0x000008f0


	//----- nvinfo : EIATTR_REQNTID
	.align		4
.L_17:
        /*0048*/ 	.byte	0x04, 0x10
        /*004a*/ 	.short	(.L_19 - .L_18)
.L_18:
        /*004c*/ 	.word	0x00000100
        /*0050*/ 	.word	0x00000001
        /*0054*/ 	.word	0x00000001


	//----- nvinfo : EIATTR_CBANK_PARAM_SIZE
	.align		4
.L_19:
        /*0058*/ 	.byte	0x03, 0x19
        /*005a*/ 	.short	0x0014


	//----- nvinfo : EIATTR_PARAM_CBANK
	.align		4
        /*005c*/ 	.byte	0x04, 0x0a
        /*005e*/ 	.short	(.L_21 - .L_20)
	.align		4
.L_20:
        /*0060*/ 	.word	index@(.nv.constant0.triton_poi_fused_avg_pool2d_7)
        /*0064*/ 	.short	0x0210
        /*0066*/ 	.short	0x0014


	//----- nvinfo : EIATTR_SW_WAR
	.align		4
.L_21:
        /*0068*/ 	.byte	0x04, 0x36
        /*006a*/ 	.short	(.L_23 - .L_22)
.L_22:
        /*006c*/ 	.word	0x00000008
.L_23:


//--------------------- .nv.callgraph             --------------------------
	.section	.nv.callgraph,"",@"SHT_CUDA_CALLGRAPH"
	.align	4
	.sectionentsize	8
	.align		4
        /*0000*/ 	.word	0x00000000
	.align		4
        /*0004*/ 	.word	0xffffffff
	.align		4
        /*0008*/ 	.word	0x00000000
	.align		4
        /*000c*/ 	.word	0xfffffffe
	.align		4
        /*0010*/ 	.word	0x00000000
	.align		4
        /*0014*/ 	.word	0xfffffffd
	.align		4
        /*0018*/ 	.word	0x00000000
	.align		4
        /*001c*/ 	.word	0xfffffffc


//--------------------- .text.triton_poi_fused_avg_pool2d_7 --------------------------
	.section	.text.triton_poi_fused_avg_pool2d_7,"ax",@progbits
	.align	128
        .global         triton_poi_fused_avg_pool2d_7
        .type           triton_poi_fused_avg_pool2d_7,@function
        .size           triton_poi_fused_avg_pool2d_7,(.L_x_1 - triton_poi_fused_avg_pool2d_7)
        .other          triton_poi_fused_avg_pool2d_7,@"STO_CUDA_ENTRY STV_DEFAULT"
triton_poi_fused_avg_pool2d_7:
.text.triton_poi_fused_avg_pool2d_7:
[----:B------:R-:W-:Y:S01]  /*0000*/  LDC R1, c[0x0][0x28] ;  /* 0x00000a00ff017b82 */ /* 0x000fe20000000800 */
[----:B------:R-:W1:Y:S07]  /*0010*/  S2R R0, SR_TID.X ;  /* 0x0000000000007919 */ /* 0x000e6e0000002100 */
[----:B------:R-:W2:Y:S01]  /*0020*/  LDC.64 R8, c[0x0][0x210] ;  /* 0x00008400ff087b82 */ /* 0x000ea20000000a00 */
[----:B------:R-:W-:Y:S01]  /*0030*/  CS2R R12, SRZ ;  /* 0x00000000000c7805 */ /* 0x000fe2000001ff00 */
[----:B------:R-:W-:Y:S01]  /*0040*/  ULDC.64 UR4, c[0x0][0x208] ;  /* 0x0000820000047ab9 */ /* 0x000fe20000000a00 */
[----:B------:R-:W3:Y:S01]  /*0050*/  S2R R25, SR_CTAID.X ;  /* 0x0000000000197919 */ /* 0x000ee20000002500 */
[----:B-1----:R-:W-:-:S05]  /*0060*/  IMAD.SHL.U32 R0, R0, 0x2, RZ ;  /* 0x0000000200007824 */ /* 0x002fca00078e00ff */
[----:B------:R-:W-:-:S05]  /*0070*/  LOP3.LUT R0, R0, 0x1fe, RZ, 0xc0, !PT ;  /* 0x000001fe00007812 */ /* 0x000fca00078ec0ff */
[----:B---3--:R-:W-:-:S04]  /*0080*/  IMAD R25, R25, 0x200, R0 ;  /* 0x0000020019197824 */ /* 0x008fc800078e0200 */
[----:B------:R-:W-:-:S04]  /*0090*/  IMAD.HI R0, R25, 0x2aaaaaab, RZ ;  /* 0x2aaaaaab19007827 */ /* 0x000fc800078e02ff */
[----:B------:R-:W-:Y:S01]  /*00a0*/  VIADD R5, R25, 0xffffcf40 ;  /* 0xffffcf4019057836 */ /* 0x000fe20000000000 */
[----:B------:R-:W-:-:S03]  /*00b0*/  SHF.R.U32.HI R3, RZ, 0x1f, R0 ;  /* 0x0000001fff037819 */ /* 0x000fc60000011600 */
[----:B--2---:R-:W-:Y:S01]  /*00c0*/  IMAD.WIDE R4, R5, 0x4, R8 ;  /* 0x0000000405047825 */ /* 0x004fe200078e0208 */
[CC--:B------:R-:W-:Y:S02]  /*00d0*/  LEA.HI.SX32 R27, R0.reuse, R3.reuse, 0x1b ;  /* 0x00000003001b7211 */ /* 0x0c0fe400078fdaff */
[----:B------:R-:W-:Y:S02]  /*00e0*/  LEA.HI.SX32 R0, R0, R3, 0x15 ;  /* 0x0000000300007211 */ /* 0x000fe400078faaff */
[----:B------:R-:W-:Y:S02]  /*00f0*/  SHF.R.S32.HI R2, RZ, 0x1f, R27 ;  /* 0x0000001fff027819 */ /* 0x000fe4000001141b */
[----:B------:R-:W-:Y:S02]  /*0100*/  LEA.HI R3, R0, R0, RZ, 0x6 ;  /* 0x0000000000037211 */ /* 0x000fe400078f30ff */
[----:B------:R-:W-:Y:S02]  /*0110*/  LEA.HI R2, R2, R27, RZ, 0x6 ;  /* 0x0000001b02027211 */ /* 0x000fe400078f30ff */
[----:B------:R-:W-:-:S02]  /*0120*/  LOP3.LUT R3, R3, 0xffffffc0, RZ, 0xc0, !PT ;  /* 0xffffffc003037812 */ /* 0x000fc400078ec0ff */
[----:B------:R-:W-:-:S03]  /*0130*/  LOP3.LUT R2, R2, 0xffffffc0, RZ, 0xc0, !PT ;  /* 0xffffffc002027812 */ /* 0x000fc600078ec0ff */
[----:B------:R-:W-:Y:S02]  /*0140*/  IMAD.IADD R0, R0, 0x1, -R3 ;  /* 0x0000000100007824 */ /* 0x000fe400078e0a03 */
[----:B------:R-:W-:-:S05]  /*0150*/  IMAD.IADD R27, R27, 0x1, -R2 ;  /* 0x000000011b1b7824 */ /* 0x000fca00078e0a02 */
[----:B------:R-:W-:-:S04]  /*0160*/  ISETP.GT.AND P1, PT, R27, RZ, PT ;  /* 0x000000ff1b00720c */ /* 0x000fc80003f24270 */
[----:B------:R-:W-:Y:S02]  /*0170*/  ISETP.GT.AND P6, PT, R0, RZ, P1 ;  /* 0x000000ff0000720c */ /* 0x000fe40000fc4270 */
[----:B------:R-:W-:-:S04]  /*0180*/  ISETP.GT.AND P0, PT, R27, -0x1, PT ;  /* 0xffffffff1b00780c */ /* 0x000fc80003f04270 */
[----:B------:R-:W-:Y:S01]  /*0190*/  ISETP.GT.AND P0, PT, R0, RZ, P0 ;  /* 0x000000ff0000720c */ /* 0x000fe20000704270 */
[----:B------:R-:W-:Y:S01]  /*01a0*/  VIADD R15, R25, 0xffffd000 ;  /* 0xffffd000190f7836 */ /* 0x000fe20000000000 */
[----:B------:R-:W-:-:S05]  /*01b0*/  CS2R R10, SRZ ;  /* 0x00000000000a7805 */ /* 0x000fca000001ff00 */
[----:B------:R1:W2:Y:S01]  /*01c0*/  @P6 LDG.E.64 R12, desc[UR4][R4.64] ;  /* 0x00000004040c6981 */ /* 0x0002a2000c1e1b00 */
[----:B------:R-:W-:-:S05]  /*01d0*/  IMAD.WIDE R14, R15, 0x4, R8 ;  /* 0x000000040f0e7825 */ /* 0x000fca00078e0208 */
[----:B------:R3:W4:Y:S01]  /*01e0*/  @P0 LDG.E.64 R10, desc[UR4][R14.64] ;  /* 0x000000040e0a0981 */ /* 0x000722000c1e1b00 */
[C---:B------:R-:W-:Y:S01]  /*01f0*/  LOP3.LUT R2, R0.reuse, R27, RZ, 0xfc, !PT ;  /* 0x0000001b00027212 */ /* 0x040fe200078efcff */
[----:B------:R-:W-:Y:S01]  /*0200*/  VIADD R29, R27, 0x1 ;  /* 0x000000011b1d7836 */ /* 0x000fe20000000000 */
[C---:B------:R-:W-:Y:S01]  /*0210*/  ISETP.GT.AND P1, PT, R0.reuse, -0x1, P1 ;  /* 0xffffffff0000780c */ /* 0x040fe20000f24270 */
[----:B------:R-:W-:Y:S01]  /*0220*/  VIADD R24, R0, 0x1 ;  /* 0x0000000100187836 */ /* 0x000fe20000000000 */
[----:B------:R-:W-:Y:S02]  /*0230*/  ISETP.GT.AND P4, PT, R2, -0x1, PT ;  /* 0xffffffff0200780c */ /* 0x000fe40003f84270 */
[----:B-1----:R-:W-:Y:S02]  /*0240*/  CS2R R4, SRZ ;  /* 0x0000000000047805 */ /* 0x002fe4000001ff00 */
[----:B------:R-:W-:Y:S01]  /*0250*/  ISETP.GE.U32.AND P3, PT, R29, 0x40, PT ;  /* 0x000000401d00780c */ /* 0x000fe20003f66070 */
[----:B------:R-:W-:Y:S01]  /*0260*/  IMAD.WIDE R18, R25, 0x4, R8 ;  /* 0x0000000419127825 */ /* 0x000fe200078e0208 */
[----:B------:R-:W-:-:S02]  /*0270*/  ISETP.GE.U32.AND P2, PT, R24, 0x40, PT ;  /* 0x000000401800780c */ /* 0x000fc40003f46070 */
[----:B---3--:R-:W-:Y:S02]  /*0280*/  CS2R R14, SRZ ;  /* 0x00000000000e7805 */ /* 0x008fe4000001ff00 */
[C---:B------:R-:W-:Y:S01]  /*0290*/  ISETP.GT.AND P5, PT, R0.reuse, RZ, !P3 ;  /* 0x000000ff0000720c */ /* 0x040fe20005fa4270 */
[C---:B------:R-:W-:Y:S01]  /*02a0*/  VIADD R17, R25.reuse, 0x2f40 ;  /* 0x00002f4019117836 */ /* 0x040fe20000000000 */
[----:B------:R-:W-:Y:S01]  /*02b0*/  ISETP.GT.AND P3, PT, R0, -0x1, !P3 ;  /* 0xffffffff0000780c */ /* 0x000fe20005f64270 */
[C---:B------:R-:W-:Y:S01]  /*02c0*/  VIADD R23, R25.reuse, 0xffffd0c0 ;  /* 0xffffd0c019177836 */ /* 0x040fe20000000000 */
[----:B------:R-:W-:Y:S01]  /*02d0*/  CS2R R2, SRZ ;  /* 0x0000000000027805 */ /* 0x000fe2000001ff00 */
[----:B------:R-:W-:Y:S01]  /*02e0*/  VIADD R21, R25, 0xffffff40 ;  /* 0xffffff4019157836 */ /* 0x000fe20000000000 */
[----:B------:R-:W-:Y:S01]  /*02f0*/  CS2R R6, SRZ ;  /* 0x0000000000067805 */ /* 0x000fe2000001ff00 */
[----:B------:R1:W3:Y:S01]  /*0300*/  @P4 LDG.E.64 R4, desc[UR4][R18.64] ;  /* 0x0000000412044981 */ /* 0x0002e2000c1e1b00 */
[----:B------:R-:W-:-:S04]  /*0310*/  IMAD.WIDE R16, R17, 0x4, R8 ;  /* 0x0000000411107825 */ /* 0x000fc800078e0208 */
[----:B------:R-:W-:-:S04]  /*0320*/  IMAD.WIDE R22, R23, 0x4, R8 ;  /* 0x0000000417167825 */ /* 0x000fc800078e0208 */
[--C-:B------:R-:W-:Y:S01]  /*0330*/  IMAD.WIDE R20, R21, 0x4, R8.reuse ;  /* 0x0000000415147825 */ /* 0x100fe200078e0208 */
[----:B------:R-:W5:Y:S03]  /*0340*/  @P5 LDG.E.64 R2, desc[UR4][R22.64] ;  /* 0x0000000416025981 */ /* 0x000f66000c1e1b00 */
[----:B-1----:R-:W-:Y:S01]  /*0350*/  VIADD R19, R25, 0xc0 ;  /* 0x000000c019137836 */ /* 0x002fe20000000000 */
[----:B------:R-:W3:Y:S03]  /*0360*/  @P1 LDG.E.64 R6, desc[UR4][R20.64] ;  /* 0x0000000414061981 */ /* 0x000ee6000c1e1b00 */
[----:B------:R-:W-:-:S05]  /*0370*/  IMAD.WIDE R18, R19, 0x4, R8 ;  /* 0x0000000413127825 */ /* 0x000fca00078e0208 */
[----:B------:R1:W3:Y:S02]  /*0380*/  @P3 LDG.E.64 R14, desc[UR4][R18.64] ;  /* 0x00000004120e3981 */ /* 0x0002e4000c1e1b00 */
[----:B01----:R-:W-:Y:S02]  /*0390*/  VIADD R18, R27, 0xffffffff ;  /* 0xffffffff1b127836 */ /* 0x003fe40000000000 */
[----:B------:R-:W-:Y:S01]  /*03a0*/  VIADD R23, R25, 0x3000 ;  /* 0x0000300019177836 */ /* 0x000fe20000000000 */
[----:B------:R-:W-:-:S03]  /*03b0*/  CS2R R20, SRZ ;  /* 0x0000000000147805 */ /* 0x000fc6000001ff00 */
[----:B------:R-:W-:Y:S01]  /*03c0*/  IMAD.WIDE R22, R23, 0x4, R8 ;  /* 0x0000000417167825 */ /* 0x000fe200078e0208 */
[----:B------:R-:W-:Y:S02]  /*03d0*/  LOP3.LUT R24, R24, R29, RZ, 0xfc, !PT ;  /* 0x0000001d18187212 */ /* 0x000fe400078efcff */
[----:B--2---:R-:W-:Y:S02]  /*03e0*/  SEL R26, R12, RZ, P6 ;  /* 0x000000ff0c1a7207 */ /* 0x004fe40003000000 */
[----:B------:R-:W-:Y:S02]  /*03f0*/  SEL R28, R13, RZ, P6 ;  /* 0x000000ff0d1c7207 */ /* 0x000fe40003000000 */
[----:B------:R-:W-:Y:S02]  /*0400*/  ISETP.GT.AND P6, PT, R27, RZ, !P2 ;  /* 0x000000ff1b00720c */ /* 0x000fe400057c4270 */
[----:B------:R-:W-:Y:S02]  /*0410*/  CS2R R12, SRZ ;  /* 0x00000000000c7805 */ /* 0x000fe4000001ff00 */
[----:B----4-:R-:W-:-:S02]  /*0420*/  SEL R10, R10, RZ, P0 ;  /* 0x000000ff0a0a7207 */ /* 0x010fc40000000000 */
[----:B------:R-:W-:Y:S02]  /*0430*/  SEL R11, R11, RZ, P0 ;  /* 0x000000ff0b0b7207 */ /* 0x000fe40000000000 */
[----:B------:R-:W-:-:S04]  /*0440*/  ISETP.GT.AND P0, PT, R27, 0x1, PT ;  /* 0x000000011b00780c */ /* 0x000fc80003f04270 */
[----:B------:R-:W-:Y:S01]  /*0450*/  SEL R18, R18, RZ, P0 ;  /* 0x000000ff12127207 */ /* 0x000fe20000000000 */
[----:B------:R0:W2:Y:S01]  /*0460*/  @P6 LDG.E.64 R12, desc[UR4][R16.64] ;  /* 0x00000004100c6981 */ /* 0x0000a2000c1e1b00 */
[C---:B------:R-:W-:Y:S02]  /*0470*/  ISETP.GE.AND P0, PT, R27.reuse, 0x3e, PT ;  /* 0x0000003e1b00780c */ /* 0x040fe40003f06270 */
[C---:B------:R-:W-:Y:S01]  /*0480*/  ISETP.GT.AND P2, PT, R27.reuse, -0x1, !P2 ;  /* 0xffffffff1b00780c */ /* 0x040fe20005744270 */
[----:B0-----:R-:W-:-:S05]  /*0490*/  VIADD R16, R27, 0x2 ;  /* 0x000000021b107836 */ /* 0x001fca0000000000 */
[----:B------:R-:W-:-:S07]  /*04a0*/  SEL R16, R16, RZ, !P0 ;  /* 0x000000ff10107207 */ /* 0x000fce0004000000 */
[----:B------:R0:W4:Y:S01]  /*04b0*/  @P2 LDG.E.64 R20, desc[UR4][R22.64] ;  /* 0x0000000416142981 */ /* 0x000122000c1e1b00 */
[----:B------:R-:W-:Y:S01]  /*04c0*/  ISETP.GT.AND P0, PT, R27, 0x3d, PT ;  /* 0x0000003d1b00780c */ /* 0x000fe20003f04270 */
[----:B------:R-:W-:Y:S02]  /*04d0*/  VIADD R19, R16, 0x40 ;  /* 0x0000004010137836 */ /* 0x000fe40000000000 */
[----:B0-----:R-:W-:-:S10]  /*04e0*/  VIADD R22, R0, 0xffffffff ;  /* 0xffffffff00167836 */ /* 0x001fd40000000000 */
[----:B------:R-:W-:Y:S01]  /*04f0*/  @!P0 IMAD.MOV R19, RZ, RZ, R16 ;  /* 0x000000ffff138224 */ /* 0x000fe200078e0210 */
[C---:B------:R-:W-:Y:S01]  /*0500*/  ISETP.GT.AND P0, PT, R0.reuse, 0x1, PT ;  /* 0x000000010000780c */ /* 0x040fe20003f04270 */
[----:B------:R-:W-:-:S03]  /*0510*/  VIADD R16, R0, 0x2 ;  /* 0x0000000200107836 */ /* 0x000fc60000000000 */
[----:B------:R-:W-:Y:S02]  /*0520*/  SEL R22, R22, RZ, P0 ;  /* 0x000000ff16167207 */ /* 0x000fe40000000000 */
[----:B------:R-:W-:-:S04]  /*0530*/  ISETP.GE.AND P0, PT, R0, 0x3e, PT ;  /* 0x0000003e0000780c */ /* 0x000fc80003f06270 */
[----:B------:R-:W-:Y:S02]  /*0540*/  SEL R16, R16, RZ, !P0 ;  /* 0x000000ff10107207 */ /* 0x000fe40004000000 */
[----:B------:R-:W-:-:S03]  /*0550*/  ISETP.GT.AND P0, PT, R0, 0x3d, PT ;  /* 0x0000003d0000780c */ /* 0x000fc60003f04270 */
[----:B------:R-:W-:Y:S02]  /*0560*/  VIADD R0, R16, 0x40 ;  /* 0x0000004010007836 */ /* 0x000fe40000000000 */
[----:B------:R-:W-:-:S08]  /*0570*/  VIADD R17, R25, 0x30c0 ;  /* 0x000030c019117836 */ /* 0x000fd00000000000 */
[----:B------:R-:W-:Y:S01]  /*0580*/  @!P0 IMAD.MOV R0, RZ, RZ, R16 ;  /* 0x000000ffff008224 */ /* 0x000fe200078e0210 */
[----:B------:R-:W-:Y:S01]  /*0590*/  ISETP.GE.U32.AND P0, PT, R24, 0x40, PT ;  /* 0x000000401800780c */ /* 0x000fe20003f06070 */
[----:B------:R-:W-:Y:S01]  /*05a0*/  IMAD.WIDE R8, R17, 0x4, R8 ;  /* 0x0000000411087825 */ /* 0x000fe200078e0208 */
[----:B------:R-:W-:-:S11]  /*05b0*/  CS2R R16, SRZ ;  /* 0x0000000000107805 */ /* 0x000fd6000001ff00 */
[----:B------:R-:W4:Y:S01]  /*05c0*/  @!P0 LDG.E.64 R16, desc[UR4][R8.64] ;  /* 0x0000000408108981 */ /* 0x000f22000c1e1b00 */
[----:B------:R-:W-:Y:S02]  /*05d0*/  IMAD R23, R18, R22, RZ ;  /* 0x0000001612177224 */ /* 0x000fe400078e02ff */
[----:B------:R-:W-:Y:S02]  /*05e0*/  IMAD R27, R22, R19, RZ ;  /* 0x00000013161b7224 */ /* 0x000fe400078e02ff */
[-C--:B------:R-:W-:Y:S02]  /*05f0*/  IMAD R19, R19, R0.reuse, R23 ;  /* 0x0000000013137224 */ /* 0x080fe400078e0217 */
[----:B------:R-:W-:-:S04]  /*0600*/  IMAD R0, R18, R0, R27 ;  /* 0x0000000012007224 */ /* 0x000fc800078e021b */
[----:B------:R-:W-:Y:S01]  /*0610*/  IMAD.IADD R0, R19, 0x1, -R0 ;  /* 0x0000000113007824 */ /* 0x000fe200078e0a00 */
[----:B-----5:R-:W-:Y:S01]  /*0620*/  SEL R2, R2, RZ, P5 ;  /* 0x000000ff02027207 */ /* 0x020fe20002800000 */
[----:B------:R-:W-:Y:S01]  /*0630*/  FADD R23, R26, R10 ;  /* 0x0000000a1a177221 */ /* 0x000fe20000000000 */
[----:B------:R-:W-:Y:S02]  /*0640*/  SEL R3, R3, RZ, P5 ;  /* 0x000000ff03037207 */ /* 0x000fe40002800000 */
[----:B------:R-:W-:Y:S01]  /*0650*/  I2FP.F32.S32 R0, R0 ;  /* 0x0000000000007245 */ /* 0x000fe20000201400 */
[----:B------:R-:W-:Y:S01]  /*0660*/  FADD R28, R28, R11 ;  /* 0x0000000b1c1c7221 */ /* 0x000fe20000000000 */
[----:B---3--:R-:W-:Y:S02]  /*0670*/  SEL R6, R6, RZ, P1 ;  /* 0x000000ff06067207 */ /* 0x008fe40000800000 */
[----:B------:R-:W-:Y:S02]  /*0680*/  SEL R7, R7, RZ, P1 ;  /* 0x000000ff07077207 */ /* 0x000fe40000800000 */
[----:B------:R-:W-:Y:S01]  /*0690*/  FSETP.GT.AND P1, PT, |R0|, 8.50705917302346158658e+37, PT ;  /* 0x7e8000000000780b */ /* 0x000fe20003f24200 */
[----:B------:R-:W-:Y:S01]  /*06a0*/  FADD R23, R23, R2 ;  /* 0x0000000217177221 */ /* 0x000fe20000000000 */
[----:B------:R-:W-:Y:S01]  /*06b0*/  FADD R28, R28, R3 ;  /* 0x000000031c1c7221 */ /* 0x000fe20000000000 */
[----:B------:R-:W-:Y:S01]  /*06c0*/  SEL R14, R14, RZ, P3 ;  /* 0x000000ff0e0e7207 */ /* 0x000fe20001800000 */
[----:B------:R-:W0:Y:S01]  /*06d0*/  LDC.64 R2, c[0x0][0x218] ;  /* 0x00008600ff027b82 */ /* 0x000e220000000a00 */
[----:B------:R-:W-:-:S02]  /*06e0*/  SEL R15, R15, RZ, P3 ;  /* 0x000000ff0f0f7207 */ /* 0x000fc40001800000 */
[----:B------:R-:W-:Y:S01]  /*06f0*/  FSETP.GEU.AND P3, PT, |R0|, 1.175494350822287508e-38, PT ;  /* 0x008000000000780b */ /* 0x000fe20003f6e200 */
[----:B------:R-:W-:Y:S01]  /*0700*/  FADD R23, R23, R6 ;  /* 0x0000000617177221 */ /* 0x000fe20000000000 */
[----:B------:R-:W-:Y:S01]  /*0710*/  SEL R4, R4, RZ, P4 ;  /* 0x000000ff04047207 */ /* 0x000fe20002000000 */
[----:B------:R-:W-:Y:S01]  /*0720*/  FADD R28, R28, R7 ;  /* 0x000000071c1c7221 */ /* 0x000fe20000000000 */
[----:B------:R-:W-:-:S03]  /*0730*/  SEL R5, R5, RZ, P4 ;  /* 0x000000ff05057207 */ /* 0x000fc60002000000 */
[----:B------:R-:W-:Y:S02]  /*0740*/  FADD R23, R23, R4 ;  /* 0x0000000417177221 */ /* 0x000fe40000000000 */
[----:B------:R-:W-:Y:S01]  /*0750*/  FADD R28, R28, R5 ;  /* 0x000000051c1c7221 */ /* 0x000fe20000000000 */
[----:B------:R-:W-:Y:S01]  /*0760*/  @P1 FMUL R0, R0, 0.25 ;  /* 0x3e80000000001820 */ /* 0x000fe20000400000 */
[----:B------:R-:W-:Y:S02]  /*0770*/  FADD R23, R23, R14 ;  /* 0x0000000e17177221 */ /* 0x000fe40000000000 */
[----:B------:R-:W-:Y:S01]  /*0780*/  FADD R28, R28, R15 ;  /* 0x0000000f1c1c7221 */ /* 0x000fe20000000000 */
[----:B------:R-:W-:-:S06]  /*0790*/  @!P3 FMUL R0, R0, 16777216 ;  /* 0x4b8000000000b820 */ /* 0x000fcc0000400000 */
[----:B------:R-:W1:Y:S01]  /*07a0*/  MUFU.RCP R0, R0 ;  /* 0x0000000000007308 */ /* 0x000e620000001000 */
[----:B0-----:R-:W-:Y:S01]  /*07b0*/  IMAD.WIDE R2, R25, 0x4, R2 ;  /* 0x0000000419027825 */ /* 0x001fe200078e0202 */
[----:B--2---:R-:W-:Y:S02]  /*07c0*/  SEL R12, R12, RZ, P6 ;  /* 0x000000ff0c0c7207 */ /* 0x004fe40003000000 */
[----:B------:R-:W-:-:S03]  /*07d0*/  SEL R13, R13, RZ, P6 ;  /* 0x000000ff0d0d7207 */ /* 0x000fc60003000000 */
[----:B------:R-:W-:Y:S02]  /*07e0*/  FADD R23, R23, R12 ;  /* 0x0000000c17177221 */ /* 0x000fe40000000000 */
[----:B------:R-:W-:Y:S01]  /*07f0*/  FADD R28, R28, R13 ;  /* 0x0000000d1c1c7221 */ /* 0x000fe20000000000 */
[----:B----4-:R-:W-:Y:S02]  /*0800*/  SEL R20, R20, RZ, P2 ;  /* 0x000000ff14147207 */ /* 0x010fe40001000000 */
[----:B------:R-:W-:-:S03]  /*0810*/  SEL R21, R21, RZ, P2 ;  /* 0x000000ff15157207 */ /* 0x000fc60001000000 */
[----:B------:R-:W-:Y:S02]  /*0820*/  FADD R23, R23, R20 ;  /* 0x0000001417177221 */ /* 0x000fe40000000000 */
[----:B------:R-:W-:Y:S01]  /*0830*/  FADD R28, R28, R21 ;  /* 0x000000151c1c7221 */ /* 0x000fe20000000000 */
[----:B------:R-:W-:Y:S02]  /*0840*/  SEL R16, R16, RZ, !P0 ;  /* 0x000000ff10107207 */ /* 0x000fe40004000000 */
[----:B------:R-:W-:-:S03]  /*0850*/  SEL R17, R17, RZ, !P0 ;  /* 0x000000ff11117207 */ /* 0x000fc60004000000 */
[----:B------:R-:W-:Y:S02]  /*0860*/  FADD R16, R23, R16 ;  /* 0x0000001017107221 */ /* 0x000fe40000000000 */
[----:B------:R-:W-:Y:S02]  /*0870*/  FADD R17, R28, R17 ;  /* 0x000000111c117221 */ /* 0x000fe40000000000 */
[----:B------:R-:W-:Y:S02]  /*0880*/  @P1 FMUL R16, R16, 0.25 ;  /* 0x3e80000010101820 */ /* 0x000fe40000400000 */
[----:B------:R-:W-:Y:S02]  /*0890*/  @P1 FMUL R17, R17, 0.25 ;  /* 0x3e80000011111820 */ /* 0x000fe40000400000 */
[----:B------:R-:W-:Y:S02]  /*08a0*/  @!P3 FMUL R16, R16, 16777216 ;  /* 0x4b8000001010b820 */ /* 0x000fe40000400000 */
[----:B------:R-:W-:-:S02]  /*08b0*/  @!P3 FMUL R17, R17, 16777216 ;  /* 0x4b8000001111b820 */ /* 0x000fc40000400000 */
[C---:B-1----:R-:W-:Y:S02]  /*08c0*/  FMUL R16, R0.reuse, R16 ;  /* 0x0000001000107220 */ /* 0x042fe40000400000 */
[----:B------:R-:W-:-:S05]  /*08d0*/  FMUL R17, R0, R17 ;  /* 0x0000001100117220 */ /* 0x000fca0000400000 */
[----:B------:R-:W-:Y:S01]  /*08e0*/  STG.E.64 desc[UR4][R2.64], R16 ;  /* 0x0000001002007986 */ /* 0x000fe2000c101b04 */
[----:B------:R-:W-:Y:S05]  /*08f0*/  EXIT ;  /* 0x000000000000794d */ /* 0x000fea0003800000 */
.L_x_0:
[----:B------:R-:W-:-:S00]  /*0900*/  BRA `(.L_x_0) ;  /* 0xfffffffc00fc7947 */ /* 0x000fc0000383ffff */
[----:B------:R-:W-:-:S00]  /*0910*/  NOP ;  /* 0x0000000000007918 */ /* 0x000fc00000000000 */
        /* <DEDUP_REMOVED lines=14> */
.L_x_1:


//--------------------- .nv.constant0.triton_poi_fused_avg_pool2d_7 --------------------------
	.section	.nv.constant0.triton_poi_fused_avg_pool2d_7,"a",@progbits
	.sectionflags	@""
	.align	4
.nv.constant0.triton_poi_fused_avg_pool2d_7:
	.zero		548
